	.headerflags	@"EF_CUDA_TEXMODE_UNIFIED EF_CUDA_64BIT_ADDRESS EF_CUDA_ACCELERATORS EF_CUDA_SM90 EF_CUDA_VIRTUAL_SM(EF_CUDA_SM90)"
	.elftype	@"ET_EXEC"


//--------------------- .nv.info                  --------------------------
	.section	.nv.info,"",@"SHT_CUDA_INFO"
	.align	4


	//----- nvinfo : EIATTR_REGCOUNT
	.align		4
        /*0000*/ 	.byte	0x04, 0x2f
        /*0002*/ 	.short	(.L_3 - .L_2)
	.align		4
.L_2:
        /*0004*/ 	.word	index@(triton_poi_fused__native_batch_norm_legit_no_training_relu_57)
        /*0008*/ 	.word	0x00000013


	//----- nvinfo : EIATTR_MIN_STACK_SIZE
	.align		4
.L_3:
        /*000c*/ 	.byte	0x04, 0x12
        /*000e*/ 	.short	(.L_5 - .L_4)
	.align		4
.L_4:
        /*0010*/ 	.word	index@(triton_poi_fused__native_batch_norm_legit_no_training_relu_57)
        /*0014*/ 	.word	0x00000000


	//----- nvinfo : EIATTR_FRAME_SIZE
	.align		4
.L_5:
        /*0018*/ 	.byte	0x04, 0x11
        /*001a*/ 	.short	(.L_7 - .L_6)
	.align		4
.L_6:
        /*001c*/ 	.word	index@(triton_poi_fused__native_batch_norm_legit_no_training_relu_57)
        /*0020*/ 	.word	0x00000000


	//----- nvinfo : EIATTR_MIN_STACK_SIZE
	.align		4
.L_7:
        /*0024*/ 	.byte	0x04, 0x12
        /*0026*/ 	.short	(.L_9 - .L_8)
	.align		4
.L_8:
        /*0028*/ 	.word	index@(triton_poi_fused__native_batch_norm_legit_no_training_relu_57)
        /*002c*/ 	.word	0x00000000
.L_9:


//--------------------- .nv.info.triton_poi_fused__native_batch_norm_legit_no_training_relu_57 --------------------------
	.section	.nv.info.triton_poi_fused__native_batch_norm_legit_no_training_relu_57,"",@"SHT_CUDA_INFO"
	.sectionflags	@""
	.align	4


	//----- nvinfo : EIATTR_CUDA_API_VERSION
	.align		4
        /*0000*/ 	.byte	0x04, 0x37
        /*0002*/ 	.short	(.L_11 - .L_10)
.L_10:
        /*0004*/ 	.word	0x0000007c


	//----- nvinfo : EIATTR_KPARAM_INFO
	.align		4
.L_11:
        /*0008*/ 	.byte	0x04, 0x17
        /*000a*/ 	.short	(.L_13 - .L_12)
.L_12:
        /*000c*/ 	.word	0x00000000
        /*0010*/ 	.short	0x0006
        /*0012*/ 	.short	0x0030
        /*0014*/ 	.byte	0x00, 0xf0, 0x11, 0x00


	//----- nvinfo : EIATTR_KPARAM_INFO
	.align		4
.L_13:
        /*0018*/ 	.byte	0x04, 0x17
        /*001a*/ 	.short	(.L_15 - .L_14)
.L_14:
        /*001c*/ 	.word	0x00000000
        /*0020*/ 	.short	0x0005
        /*0022*/ 	.short	0x0028
        /*0024*/ 	.byte	0x00, 0xf4, 0x21, 0x00


	//----- nvinfo : EIATTR_KPARAM_INFO
	.align		4
.L_15:
        /*0028*/ 	.byte	0x04, 0x17
        /*002a*/ 	.short	(.L_17 - .L_16)
.L_16:
        /*002c*/ 	.word	0x00000000
        /*0030*/ 	.short	0x0004
        /*0032*/ 	.short	0x0020
        /*0034*/ 	.byte	0x00, 0xf4, 0x21, 0x00


	//----- nvinfo : EIATTR_KPARAM_INFO
	.align		4
.L_17:
        /*0038*/ 	.byte	0x04, 0x17
        /*003a*/ 	.short	(.L_19 - .L_18)
.L_18:
        /*003c*/ 	.word	0x00000000
        /*0040*/ 	.short	0x0003
        /*0042*/ 	.short	0x0018
        /*0044*/ 	.byte	0x00, 0xf4, 0x21, 0x00


	//----- nvinfo : EIATTR_KPARAM_INFO
	.align		4
.L_19:
        /*0048*/ 	.byte	0x04, 0x17
        /*004a*/ 	.short	(.L_21 - .L_20)
.L_20:
        /*004c*/ 	.word	0x00000000
        /*0050*/ 	.short	0x0002
        /*0052*/ 	.short	0x0010
        /*0054*/ 	.byte	0x00, 0xf4, 0x21, 0x00


	//----- nvinfo : EIATTR_KPARAM_INFO
	.align		4
.L_21:
        /*0058*/ 	.byte	0x04, 0x17
        /*005a*/ 	.short	(.L_23 - .L_22)
.L_22:
        /*005c*/ 	.word	0x00000000
        /*0060*/ 	.short	0x0001
        /*0062*/ 	.short	0x0008
        /*0064*/ 	.byte	0x00, 0xf4, 0x21, 0x00


	//----- nvinfo : EIATTR_KPARAM_INFO
	.align		4
.L_23:
        /*0068*/ 	.byte	0x04, 0x17
        /*006a*/ 	.short	(.L_25 - .L_24)
.L_24:
        /*006c*/ 	.word	0x00000000
        /*0070*/ 	.short	0x0000
        /*0072*/ 	.short	0x0000
        /*0074*/ 	.byte	0x00, 0xf4, 0x21, 0x00


	//----- nvinfo : EIATTR_SPARSE_MMA_MASK
	.align		4
.L_25:
        /*0078*/ 	.byte	0x03, 0x50
        /*007a*/ 	.short	0x0000


	//----- nvinfo : EIATTR_MAXREG_COUNT
	.align		4
        /*007c*/ 	.byte	0x03, 0x1b
        /*007e*/ 	.short	0x00ff


	//----- nvinfo : EIATTR_EXIT_INSTR_OFFSETS
	.align		4
        /*0080*/ 	.byte	0x04, 0x1c
        /*0082*/ 	.short	(.L_27 - .L_26)


	//   ....[0]....
.L_26:
        /*0084*/ 	.word	0x00000400


	//----- nvinfo : EIATTR_REQNTID
	.align		4
.L_27:
        /*0088*/ 	.byte	0x04, 0x10
        /*008a*/ 	.short	(.L_29 - .L_28)
.L_28:
        /*008c*/ 	.word	0x00000080
        /*0090*/ 	.word	0x00000001
        /*0094*/ 	.word	0x00000001


	//----- nvinfo : EIATTR_CBANK_PARAM_SIZE
	.align		4
.L_29:
        /*0098*/ 	.byte	0x03, 0x19
        /*009a*/ 	.short	0x0034


	//----- nvinfo : EIATTR_PARAM_CBANK
	.align		4
        /*009c*/ 	.byte	0x04, 0x0a
        /*009e*/ 	.short	(.L_31 - .L_30)
	.align		4
.L_30:
        /*00a0*/ 	.word	index@(.nv.constant0.triton_poi_fused__native_batch_norm_legit_no_training_relu_57)
        /*00a4*/ 	.short	0x0210
        /*00a6*/ 	.short	0x0034


	//----- nvinfo : EIATTR_SW_WAR
	.align		4
.L_31:
        /*00a8*/ 	.byte	0x04, 0x36
        /*00aa*/ 	.short	(.L_33 - .L_32)
.L_32:
        /*00ac*/ 	.word	0x00000008
.L_33:


//--------------------- .nv.callgraph             --------------------------
	.section	.nv.callgraph,"",@"SHT_CUDA_CALLGRAPH"
	.align	4
	.sectionentsize	8
	.align		4
        /*0000*/ 	.word	0x00000000
	.align		4
        /*0004*/ 	.word	0xffffffff
	.align		4
        /*0008*/ 	.word	0x00000000
	.align		4
        /*000c*/ 	.word	0xfffffffe
	.align		4
        /*0010*/ 	.word	0x00000000
	.align		4
        /*0014*/ 	.word	0xfffffffd
	.align		4
        /*0018*/ 	.word	0x00000000
	.align		4
        /*001c*/ 	.word	0xfffffffc


//--------------------- .nv.constant4             --------------------------
	.section	.nv.constant4,"a",@progbits
	.align	8
	.align		8
.nv.constant4:
        /*0000*/ 	.dword	_$_str
	.align		8
        /*0008*/ 	.dword	_$_str_$_2


//--------------------- .text.triton_poi_fused__native_batch_norm_legit_no_training_relu_57 --------------------------
	.section	.text.triton_poi_fused__native_batch_norm_legit_no_training_relu_57,"ax",@progbits
	.align	128
        .global         triton_poi_fused__native_batch_norm_legit_no_training_relu_57
        .type           triton_poi_fused__native_batch_norm_legit_no_training_relu_57,@function
        .size           triton_poi_fused__native_batch_norm_legit_no_training_relu_57,(.L_x_1 - triton_poi_fused__native_batch_norm_legit_no_training_relu_57)
        .other          triton_poi_fused__native_batch_norm_legit_no_training_relu_57,@"STO_CUDA_ENTRY STV_DEFAULT"
triton_poi_fused__native_batch_norm_legit_no_training_relu_57:
.text.triton_poi_fused__native_batch_norm_legit_no_training_relu_57:
[----:B------:R-:W-:Y:S01]  /*0000*/  LDC R1, c[0x0][0x28] ;  /* 0x00000a00ff017b82 */ /* 0x000fe20000000800 */
[----:B------:R-:W1:Y:S07]  /*0010*/  S2R R0, SR_TID.X ;  /* 0x0000000000007919 */ /* 0x000e6e0000002100 */
[----:B------:R-:W2:Y:S01]  /*0020*/  LDC.64 R10, c[0x0][0x220] ;  /* 0x00008800ff0a7b82 */ /* 0x000ea20000000a00 */
[----:B------:R-:W-:Y:S01]  /*0030*/  ULDC.64 UR4, c[0x0][0x208] ;  /* 0x0000820000047ab9 */ /* 0x000fe20000000a00 */
[----:B------:R-:W3:Y:S06]  /*0040*/  S2R R5, SR_CTAID.X ;  /* 0x0000000000057919 */ /* 0x000eec0000002500 */
[----:B------:R-:W4:Y:S08]  /*0050*/  LDC.64 R8, c[0x0][0x218] ;  /* 0x00008600ff087b82 */ /* 0x000f300000000a00 */
[----:B------:R-:W5:Y:S08]  /*0060*/  LDC.64 R14, c[0x0][0x230] ;  /* 0x00008c00ff0e7b82 */ /* 0x000f700000000a00 */
[----:B------:R-:W4:Y:S01]  /*0070*/  LDC.64 R12, c[0x0][0x228] ;  /* 0x00008a00ff0c7b82 */ /* 0x000f220000000a00 */
[----:B-1----:R-:W-:-:S02]  /*0080*/  SHF.L.U32 R0, R0, 0x2, RZ ;  /* 0x0000000200007819 */ /* 0x002fc400000006ff */
[----:B---3--:R-:W-:Y:S02]  /*0090*/  SHF.R.S32.HI R3, RZ, 0x16, R5 ;  /* 0x00000016ff037819 */ /* 0x008fe40000011405 */
[----:B------:R-:W-:Y:S02]  /*00a0*/  LOP3.LUT R0, R0, 0x1fc, RZ, 0xc0, !PT ;  /* 0x000001fc00007812 */ /* 0x000fe400078ec0ff */
[----:B------:R-:W-:Y:S02]  /*00b0*/  SGXT R3, R3, 0x1 ;  /* 0x000000010303781a */ /* 0x000fe40000000200 */
[----:B------:R-:W-:-:S04]  /*00c0*/  LEA R0, R5, R0, 0x9 ;  /* 0x0000000005007211 */ /* 0x000fc800078e48ff */
[----:B------:R-:W-:-:S04]  /*00d0*/  LEA.HI R3, R3, R0, RZ, 0x8 ;  /* 0x0000000003037211 */ /* 0x000fc800078f40ff */
[----:B------:R-:W-:-:S05]  /*00e0*/  SHF.R.S32.HI R3, RZ, 0x8, R3 ;  /* 0x00000008ff037819 */ /* 0x000fca0000011403 */
[----:B------:R-:W-:-:S05]  /*00f0*/  IMAD.HI R2, R3, 0x2aaaaaab, RZ ;  /* 0x2aaaaaab03027827 */ /* 0x000fca00078e02ff */
[----:B------:R-:W-:-:S04]  /*0100*/  SHF.R.U32.HI R5, RZ, 0x1f, R2 ;  /* 0x0000001fff057819 */ /* 0x000fc80000011602 */
[----:B------:R-:W-:Y:S02]  /*0110*/  LEA.HI R2, R2, R5, RZ, 0x1d ;  /* 0x0000000502027211 */ /* 0x000fe400078fe8ff */
[----:B------:R-:W1:Y:S03]  /*0120*/  LDC.64 R4, c[0x0][0x210] ;  /* 0x00008400ff047b82 */ /* 0x000e660000000a00 */
[----:B------:R-:W-:-:S04]  /*0130*/  IMAD R3, R2, -0x30, R3 ;  /* 0xffffffd002037824 */ /* 0x000fc800078e0203 */
[----:B--2---:R-:W-:-:S06]  /*0140*/  IMAD.WIDE R10, R3, 0x4, R10 ;  /* 0x00000004030a7825 */ /* 0x004fcc00078e020a */
[----:B------:R-:W2:Y:S01]  /*0150*/  LDG.E.EL R10, desc[UR4][R10.64] ;  /* 0x000000040a0a7981 */ /* 0x000ea2000c2e1900 */
[----:B----4-:R-:W-:-:S05]  /*0160*/  IMAD.WIDE R8, R3, 0x4, R8 ;  /* 0x0000000403087825 */ /* 0x010fca00078e0208 */
[----:B------:R3:W4:Y:S01]  /*0170*/  LDG.E.EL R2, desc[UR4][R8.64] ;  /* 0x0000000408027981 */ /* 0x000722000c2e1900 */
[----:B-1----:R-:W-:-:S04]  /*0180*/  IMAD.WIDE R4, R0, 0x4, R4 ;  /* 0x0000000400047825 */ /* 0x002fc800078e0204 */
[C---:B-----5:R-:W-:Y:S01]  /*0190*/  IMAD.WIDE R14, R3.reuse, 0x4, R14 ;  /* 0x00000004030e7825 */ /* 0x060fe200078e020e */
[----:B------:R-:W-:Y:S01]  /*01a0*/  HFMA2.MMA R16, -RZ, RZ, 1.625, 0 ;  /* 0x3e800000ff107435 */ /* 0x000fe200000001ff */
[----:B------:R-:W4:Y:S01]  /*01b0*/  LDG.E.128 R4, desc[UR4][R4.64] ;  /* 0x0000000404047981 */ /* 0x000f22000c1e1d00 */
[----:B---3--:R-:W1:Y:S01]  /*01c0*/  LDC.64 R8, c[0x0][0x238] ;  /* 0x00008e00ff087b82 */ /* 0x008e620000000a00 */
[----:B0-----:R-:W-:Y:S02]  /*01d0*/  IMAD.WIDE R12, R3, 0x4, R12 ;  /* 0x00000004030c7825 */ /* 0x001fe400078e020c */
[----:B------:R-:W3:Y:S04]  /*01e0*/  LDG.E.EL R14, desc[UR4][R14.64] ;  /* 0x000000040e0e7981 */ /* 0x000ee8000c2e1900 */
[----:B------:R0:W3:Y:S01]  /*01f0*/  LDG.E.EL R3, desc[UR4][R12.64] ;  /* 0x000000040c037981 */ /* 0x0000e2000c2e1900 */
[----:B-1----:R-:W-:-:S04]  /*0200*/  IMAD.WIDE R8, R0, 0x4, R8 ;  /* 0x0000000400087825 */ /* 0x002fc800078e0208 */
[----:B--2---:R-:W-:-:S04]  /*0210*/  FADD R10, R10, 9.9999997473787516356e-06 ;  /* 0x3727c5ac0a0a7421 */ /* 0x004fc80000000000 */
[----:B------:R-:W1:Y:S02]  /*0220*/  MUFU.SQRT R11, R10 ;  /* 0x0000000a000b7308 */ /* 0x000e640000002000 */
[C---:B-1----:R-:W-:Y:S02]  /*0230*/  FSETP.GT.AND P0, PT, R11.reuse, 8.50705917302346158658e+37, PT ;  /* 0x7e8000000b00780b */ /* 0x042fe40003f04000 */
[----:B------:R-:W-:-:S11]  /*0240*/  FSETP.GEU.AND P1, PT, R11, 1.175494350822287508e-38, PT ;  /* 0x008000000b00780b */ /* 0x000fd60003f2e000 */
[----:B------:R-:W-:-:S04]  /*0250*/  @P0 FMUL R11, R11, 0.25 ;  /* 0x3e8000000b0b0820 */ /* 0x000fc80000400000 */
[----:B------:R-:W-:-:S06]  /*0260*/  @!P1 FMUL R11, R11, 16777216 ;  /* 0x4b8000000b0b9820 */ /* 0x000fcc0000400000 */
[----:B------:R-:W1:Y:S01]  /*0270*/  MUFU.RCP R11, R11 ;  /* 0x0000000b000b7308 */ /* 0x000e620000001000 */
[----:B0-----:R-:W-:Y:S01]  /*0280*/  FSEL R12, R16, 1, P0 ;  /* 0x3f800000100c7808 */ /* 0x001fe20000000000 */
[----:B----4-:R-:W-:-:S04]  /*0290*/  FADD R13, R4, -R2 ;  /* 0x80000002040d7221 */ /* 0x010fc80000000000 */
[----:B------:R-:W-:Y:S01]  /*02a0*/  @!P1 FMUL R12, R12, 16777216 ;  /* 0x4b8000000c0c9820 */ /* 0x000fe20000400000 */
[--C-:B------:R-:W-:Y:S01]  /*02b0*/  FADD R5, R5, -R2.reuse ;  /* 0x8000000205057221 */ /* 0x100fe20000000000 */
[--C-:B------:R-:W-:Y:S01]  /*02c0*/  FADD R15, R6, -R2.reuse ;  /* 0x80000002060f7221 */ /* 0x100fe20000000000 */
[----:B------:R-:W-:Y:S01]  /*02d0*/  FADD R7, R7, -R2 ;  /* 0x8000000207077221 */ /* 0x000fe20000000000 */
[----:B-1----:R-:W-:-:S04]  /*02e0*/  FMUL R12, R11, R12 ;  /* 0x0000000c0b0c7220 */ /* 0x002fc80000400000 */
[C---:B------:R-:W-:Y:S01]  /*02f0*/  FMUL R13, R12.reuse, R13 ;  /* 0x0000000d0c0d7220 */ /* 0x040fe20000400000 */
[C---:B------:R-:W-:Y:S01]  /*0300*/  FMUL R5, R12.reuse, R5 ;  /* 0x000000050c057220 */ /* 0x040fe20000400000 */
[C---:B------:R-:W-:Y:S01]  /*0310*/  FMUL R15, R12.reuse, R15 ;  /* 0x0000000f0c0f7220 */ /* 0x040fe20000400000 */
[----:B------:R-:W-:Y:S01]  /*0320*/  FMUL R7, R12, R7 ;  /* 0x000000070c077220 */ /* 0x000fe20000400000 */
[C-C-:B---3--:R-:W-:Y:S01]  /*0330*/  FFMA R13, R3.reuse, R13, R14.reuse ;  /* 0x0000000d030d7223 */ /* 0x148fe2000000000e */
[C-C-:B------:R-:W-:Y:S01]  /*0340*/  FFMA R5, R3.reuse, R5, R14.reuse ;  /* 0x0000000503057223 */ /* 0x140fe2000000000e */
[C-C-:B------:R-:W-:Y:S01]  /*0350*/  FFMA R15, R3.reuse, R15, R14.reuse ;  /* 0x0000000f030f7223 */ /* 0x140fe2000000000e */
[----:B------:R-:W-:Y:S02]  /*0360*/  FFMA R7, R3, R7, R14 ;  /* 0x0000000703077223 */ /* 0x000fe4000000000e */
[----:B------:R-:W-:Y:S02]  /*0370*/  FSETP.GEU.AND P3, PT, R13, RZ, PT ;  /* 0x000000ff0d00720b */ /* 0x000fe40003f6e000 */
[----:B------:R-:W-:-:S02]  /*0380*/  FSETP.GEU.AND P2, PT, R5, RZ, PT ;  /* 0x000000ff0500720b */ /* 0x000fc40003f4e000 */
[----:B------:R-:W-:Y:S02]  /*0390*/  FSETP.GEU.AND P1, PT, R15, RZ, PT ;  /* 0x000000ff0f00720b */ /* 0x000fe40003f2e000 */
[----:B------:R-:W-:Y:S02]  /*03a0*/  FSETP.GEU.AND P0, PT, R7, RZ, PT ;  /* 0x000000ff0700720b */ /* 0x000fe40003f0e000 */
[----:B------:R-:W-:Y:S02]  /*03b0*/  SEL R4, R13, RZ, P3 ;  /* 0x000000ff0d047207 */ /* 0x000fe40001800000 */
[----:B------:R-:W-:Y:S02]  /*03c0*/  SEL R5, R5, RZ, P2 ;  /* 0x000000ff05057207 */ /* 0x000fe40001000000 */
[----:B------:R-:W-:Y:S02]  /*03d0*/  SEL R6, R15, RZ, P1 ;  /* 0x000000ff0f067207 */ /* 0x000fe40000800000 */
[----:B------:R-:W-:-:S05]  /*03e0*/  SEL R7, R7, RZ, P0 ;  /* 0x000000ff07077207 */ /* 0x000fca0000000000 */
[----:B------:R-:W-:Y:S01]  /*03f0*/  STG.E.128 desc[UR4][R8.64], R4 ;  /* 0x0000000408007986 */ /* 0x000fe2000c101d04 */
[----:B------:R-:W-:Y:S05]  /*0400*/  EXIT ;  /* 0x000000000000794d */ /* 0x000fea0003800000 */
.L_x_0:
[----:B------:R-:W-:-:S00]  /*0410*/  BRA `(.L_x_0) ;  /* 0xfffffffc00fc7947 */ /* 0x000fc0000383ffff */
[----:B------:R-:W-:-:S00]  /*0420*/  NOP ;  /* 0x0000000000007918 */ /* 0x000fc00000000000 */
        /* <DEDUP_REMOVED lines=13> */
.L_x_1:


//--------------------- .nv.global.init           --------------------------
	.section	.nv.global.init,"aw",@progbits
.nv.global.init:
	.type		_$_str,@object
	.size		_$_str,(_$_str_$_2 - _$_str)
_$_str:
        /*0000*/ 	.byte	0x5f, 0x5f, 0x43, 0x55, 0x44, 0x41, 0x5f, 0x46, 0x54, 0x5a, 0x00
	.type		_$_str_$_2,@object
	.size		_$_str_$_2,(.L_1 - _$_str_$_2)
_$_str_$_2:
        /*000b*/ 	.byte	0x5f, 0x5f, 0x43, 0x55, 0x44, 0x41, 0x5f, 0x50, 0x52, 0x45, 0x43, 0x5f, 0x53, 0x51, 0x52, 0x54
        /*001b*/ 	.byte	0x00
.L_1:


//--------------------- .nv.constant0.triton_poi_fused__native_batch_norm_legit_no_training_relu_57 --------------------------
	.section	.nv.constant0.triton_poi_fused__native_batch_norm_legit_no_training_relu_57,"a",@progbits
	.sectionflags	@""
	.align	4
.nv.constant0.triton_poi_fused__native_batch_norm_legit_no_training_relu_57:
	.zero		580
